//
// Generated by NVIDIA NVVM Compiler
//
// Compiler Build ID: CL-36424714
// Cuda compilation tools, release 13.0, V13.0.88
// Based on NVVM 20.0.0
//

.version 9.0
.target sm_100
.address_size 64

	// .globl	_Z11hello_worldv
.extern .func  (.param .b32 func_retval0) vprintf
(
	.param .b64 vprintf_param_0,
	.param .b64 vprintf_param_1
)
;
.global .align 1 .b8 $str[26] = {84, 104, 114, 101, 97, 100, 32, 37, 100, 58, 32, 72, 101, 108, 108, 111, 44, 32, 87, 111, 114, 108, 100, 33, 10};

.visible .entry _Z11hello_worldv()
{
	.local .align 8 .b8 	__local_depot0[8];
	.reg .b64 	%SP;
	.reg .b64 	%SPL;
	.reg .b32 	%r<4>;
	.reg .b64 	%rd<5>;

	mov.u64 	%SPL, __local_depot0;
	cvta.local.u64 	%SP, %SPL;
	add.u64 	%rd1, %SP, 0;
	add.u64 	%rd2, %SPL, 0;
	mov.u32 	%r1, %tid.x;
	st.local.u32 	[%rd2], %r1;
	mov.u64 	%rd3, $str;
	cvta.global.u64 	%rd4, %rd3;
	{ // callseq 0, 0
	.param .b64 param0;
	st.param.b64 	[param0], %rd4;
	.param .b64 param1;
	st.param.b64 	[param1], %rd1;
	.param .b32 retval0;
	call.uni (retval0), 
	vprintf, 
	(
	param0, 
	param1
	);
	ld.param.b32 	%r2, [retval0];
	} // callseq 0
	ret;

}


// ===== COMPILED SASS (sm_100) =====

	.target	sm_100

	.elftype	@"ET_EXEC"


//--------------------- .note.nv.tkinfo           --------------------------
	.section	.note.nv.tkinfo,"",@"SHT_NOTE"
	.sectionflags	@"SHF_NOTE_NV_TKINFO"
	.tkinfo
        /*0018*/ 	.word	0x00000002
        /*0030*/ 	.string	""
        /*0030*/ 	.string	"ptxas"
        /*0030*/ 	.string	"Cuda compilation tools, release 13.0, V13.0.88"
        /*0030*/ 	.string	"Build cuda_13.0.r13.0/compiler.36424714_0"
        /*0030*/ 	.string	"-arch sm_100 -m 64 "



//--------------------- .note.nv.cuinfo           --------------------------
	.section	.note.nv.cuinfo,"",@"SHT_NOTE"
	.sectionflags	@"SHF_NOTE_NV_CUINFO"
        /*0018*/ 	.short	0x0002
        /*001a*/ 	.short	0x0064
        /*001c*/ 	.short	0x0082
	.zero		2


//--------------------- .nv.info                  --------------------------
	.section	.nv.info,"",@"SHT_CUDA_INFO"
	.align	4


	//----- nvinfo : EIATTR_REGCOUNT
	.align		4
        /*0000*/ 	.byte	0x04, 0x2f
        /*0002*/ 	.short	(.L_2 - .L_1)
	.align		4
.L_1:
        /*0004*/ 	.word	index@(_Z11hello_worldv)
        /*0008*/ 	.word	0x00000018


	//----- nvinfo : EIATTR_FRAME_SIZE
	.align		4
.L_2:
        /*000c*/ 	.byte	0x04, 0x11
        /*000e*/ 	.short	(.L_4 - .L_3)
	.align		4
.L_3:
        /*0010*/ 	.word	index@(_Z11hello_worldv)
        /*0014*/ 	.word	0x00000008


	//----- nvinfo : EIATTR_MIN_STACK_SIZE
	.align		4
.L_4:
        /*0018*/ 	.byte	0x04, 0x12
        /*001a*/ 	.short	(.L_6 - .L_5)
	.align		4
.L_5:
        /*001c*/ 	.word	index@(_Z11hello_worldv)
        /*0020*/ 	.word	0x00000008
.L_6:


//--------------------- .nv.compat                --------------------------
	.section	.nv.compat,"",@"SHT_CUDA_COMPAT_INFO"
	.align	4
        /*0000*/ 	.byte	0x02, 0x09, 0x00, 0x00, 0x02, 0x02, 0x01, 0x00, 0x02, 0x05, 0x05, 0x00, 0x03, 0x07, 0x01, 0x01
        /*0010*/ 	.byte	0x02, 0x03, 0x00, 0x00, 0x02, 0x06, 0x01, 0x00, 0x04, 0x0b, 0x08, 0x00, 0x09, 0x00, 0x00, 0x00
        /*0020*/ 	.byte	0x00, 0x00, 0x00, 0x00


//--------------------- .nv.info._Z11hello_worldv --------------------------
	.section	.nv.info._Z11hello_worldv,"",@"SHT_CUDA_INFO"
	.sectionflags	@""
	.align	4


	//----- nvinfo : EIATTR_CUDA_API_VERSION
	.align		4
        /*0000*/ 	.byte	0x04, 0x37
        /*0002*/ 	.short	(.L_8 - .L_7)
.L_7:
        /*0004*/ 	.word	0x00000082


	//----- nvinfo : EIATTR_SPARSE_MMA_MASK
	.align		4
.L_8:
        /*0008*/ 	.byte	0x03, 0x50
        /*000a*/ 	.short	0x0000


	//----- nvinfo : EIATTR_MAXREG_COUNT
	.align		4
        /*000c*/ 	.byte	0x03, 0x1b
        /*000e*/ 	.short	0x00ff


	//----- nvinfo : EIATTR_EXTERNS
	.align		4
        /*0010*/ 	.byte	0x04, 0x0f
        /*0012*/ 	.short	(.L_10 - .L_9)


	//   ....[0]....
	.align		4
.L_9:
        /*0014*/ 	.word	index@(vprintf)


	//----- nvinfo : EIATTR_MERCURY_ISA_VERSION
	.align		4
.L_10:
        /*0018*/ 	.byte	0x03, 0x5f
        /*001a*/ 	.short	0x0101


	//----- nvinfo : EIATTR_VRC_CTA_INIT_COUNT
	.align		4
        /*001c*/ 	.byte	0x02, 0x4a
	.zero		1
	.zero		1


	//----- nvinfo : EIATTR_SYSCALL_OFFSETS
	.align		4
        /*0020*/ 	.byte	0x04, 0x46
        /*0022*/ 	.short	(.L_12 - .L_11)


	//   ....[0]....
.L_11:
        /*0024*/ 	.word	0x000000e0


	//----- nvinfo : EIATTR_EXIT_INSTR_OFFSETS
	.align		4
.L_12:
        /*0028*/ 	.byte	0x04, 0x1c
        /*002a*/ 	.short	(.L_14 - .L_13)


	//   ....[0]....
.L_13:
        /*002c*/ 	.word	0x000000f0


	//----- nvinfo : EIATTR_SW_WAR
	.align		4
.L_14:
        /*0030*/ 	.byte	0x04, 0x36
        /*0032*/ 	.short	(.L_16 - .L_15)
.L_15:
        /*0034*/ 	.word	0x00000008
.L_16:


//--------------------- .nv.callgraph             --------------------------
	.section	.nv.callgraph,"",@"SHT_CUDA_CALLGRAPH"
	.align	4
	.sectionentsize	8
	.align		4
        /*0000*/ 	.word	0x00000000
	.align		4
        /*0004*/ 	.word	0xffffffff
	.align		4
        /*0008*/ 	.word	index@(_Z11hello_worldv)
	.align		4
        /*000c*/ 	.word	index@(vprintf)
	.align		4
        /*0010*/ 	.word	0x00000000
	.align		4
        /*0014*/ 	.word	0xfffffffe
	.align		4
        /*0018*/ 	.word	0x00000000
	.align		4
        /*001c*/ 	.word	0xfffffffd
	.align		4
        /*0020*/ 	.word	0x00000000
	.align		4
        /*0024*/ 	.word	0xfffffffc


//--------------------- .nv.constant4             --------------------------
	.section	.nv.constant4,"a",@progbits
	.align	8
	.align		8
.nv.constant4:
        /*0000*/ 	.dword	vprintf
	.align		8
        /*0008*/ 	.dword	$str


//--------------------- .text._Z11hello_worldv    --------------------------
	.section	.text._Z11hello_worldv,"ax",@progbits
	.align	128
        .global         _Z11hello_worldv
        .type           _Z11hello_worldv,@function
        .size           _Z11hello_worldv,(.L_x_2 - _Z11hello_worldv)
        .other          _Z11hello_worldv,@"STO_CUDA_ENTRY STV_DEFAULT"
_Z11hello_worldv:
.text._Z11hello_worldv:
[----:B------:R-:W0:Y:S01]  /*0000*/  LDC R1, c[0x0][0x37c] ;  /* 0x0000df00ff017b82 */ /* 0x000e220000000800 */
[----:B------:R-:W1:Y:S01]  /*0010*/  S2R R8, SR_TID.X ;  /* 0x0000000000087919 */ /* 0x000e620000002100 */
[----:B0-----:R-:W-:Y:S01]  /*0020*/  VIADD R1, R1, 0xfffffff8 ;  /* 0xfffffff801017836 */ /* 0x001fe20000000000 */
[----:B------:R-:W-:Y:S01]  /*0030*/  MOV R0, 0x0 ;  /* 0x0000000000007802 */ /* 0x000fe20000000f00 */
[----:B------:R-:W0:Y:S04]  /*0040*/  LDCU UR4, c[0x0][0x2f8] ;  /* 0x00005f00ff0477ac */ /* 0x000e280008000800 */
[----:B------:R2:W3:Y:S01]  /*0050*/  LDC.64 R2, c[0x4][R0] ;  /* 0x0100000000027b82 */ /* 0x0004e20000000a00 */
[----:B------:R-:W4:Y:S01]  /*0060*/  LDCU.64 UR6, c[0x4][0x8] ;  /* 0x01000100ff0677ac */ /* 0x000f220008000a00 */
[----:B------:R-:W5:Y:S01]  /*0070*/  LDCU UR5, c[0x0][0x2fc] ;  /* 0x00005f80ff0577ac */ /* 0x000f620008000800 */
[----:B0-----:R-:W-:Y:S01]  /*0080*/  IADD3 R6, P0, PT, R1, UR4, RZ ;  /* 0x0000000401067c10 */ /* 0x001fe2000ff1e0ff */
[----:B----4-:R-:W-:Y:S01]  /*0090*/  IMAD.U32 R4, RZ, RZ, UR6 ;  /* 0x00000006ff047e24 */ /* 0x010fe2000f8e00ff */
[----:B------:R-:W-:-:S03]  /*00a0*/  MOV R5, UR7 ;  /* 0x0000000700057c02 */ /* 0x000fc60008000f00 */
[----:B-----5:R-:W-:Y:S01]  /*00b0*/  IMAD.X R7, RZ, RZ, UR5, P0 ;  /* 0x00000005ff077e24 */ /* 0x020fe200080e06ff */
[----:B-1----:R2:W-:Y:S07]  /*00c0*/  STL [R1], R8 ;  /* 0x0000000801007387 */ /* 0x0025ee0000100800 */
[----:B------:R-:W-:-:S07]  /*00d0*/  LEPC R20, `(.L_x_0) ;  /* 0x000000001014794e */ /* 0x000fce0000000000 */
[----:B--23--:R-:W-:Y:S05]  /*00e0*/  CALL.ABS.NOINC R2 ;  /* 0x0000000002007343 */ /* 0x00cfea0003c00000 */
.L_x_0:
[----:B------:R-:W-:Y:S05]  /*00f0*/  EXIT ;  /* 0x000000000000794d */ /* 0x000fea0003800000 */
.L_x_1:
[----:B------:R-:W-:-:S00]  /*0100*/  BRA `(.L_x_1) ;  /* 0xfffffffc00fc7947 */ /* 0x000fc0000383ffff */
[----:B------:R-:W-:-:S00]  /*0110*/  NOP ;  /* 0x0000000000007918 */ /* 0x000fc00000000000 */
        /* <DEDUP_REMOVED lines=14> */
.L_x_2:


//--------------------- .nv.global.init           --------------------------
	.section	.nv.global.init,"aw",@progbits
.nv.global.init:
	.type		$str,@object
	.size		$str,(.L_0 - $str)
$str:
        /*0000*/ 	.byte	0x54, 0x68, 0x72, 0x65, 0x61, 0x64, 0x20, 0x25, 0x64, 0x3a, 0x20, 0x48, 0x65, 0x6c, 0x6c, 0x6f
        /*0010*/ 	.byte	0x2c, 0x20, 0x57, 0x6f, 0x72, 0x6c, 0x64, 0x21, 0x0a, 0x00
.L_0:


//--------------------- .nv.shared.reserved.0     --------------------------
	.section	.nv.shared.reserved.0,"aw",@nobits
	.weak		__nv_reservedSMEM_offset_0_alias
	.size		__nv_reservedSMEM_offset_0_alias, 0, 64
	.other		__nv_reservedSMEM_offset_0_alias,@"STO_CUDA_RESERVED_SHARED STV_DEFAULT"
__nv_reservedSMEM_offset_0_alias:
	.zero		0
	.zero		64


//--------------------- .nv.constant0._Z11hello_worldv --------------------------
	.section	.nv.constant0._Z11hello_worldv,"a",@progbits
	.sectionflags	@""
	.align	4
.nv.constant0._Z11hello_worldv:
	.zero		896


//--------------------- SYMBOLS --------------------------

	.type		.nv.reservedSmem.offset0,@object
	.size		.nv.reservedSmem.offset0,0x4
	.type		vprintf,@function
